//
// Generated by NVIDIA NVVM Compiler
//
// Compiler Build ID: CL-36424714
// Cuda compilation tools, release 13.0, V13.0.88
// Based on NVVM 20.0.0
//

.version 9.0
.target sm_100
.address_size 64

	// .globl	_Z13invert_kernelPhii

.visible .entry _Z13invert_kernelPhii(
	.param .u64 .ptr .align 1 _Z13invert_kernelPhii_param_0,
	.param .u32 _Z13invert_kernelPhii_param_1,
	.param .u32 _Z13invert_kernelPhii_param_2
)
{
	.reg .pred 	%p<4>;
	.reg .b16 	%rs<3>;
	.reg .b32 	%r<10>;
	.reg .b64 	%rd<5>;

	ld.param.u64 	%rd1, [_Z13invert_kernelPhii_param_0];
	ld.param.u32 	%r2, [_Z13invert_kernelPhii_param_1];
	ld.param.u32 	%r3, [_Z13invert_kernelPhii_param_2];
	mov.u32 	%r4, %tid.x;
	mov.u32 	%r5, %ctaid.x;
	mov.u32 	%r6, %ntid.x;
	mad.lo.s32 	%r1, %r5, %r6, %r4;
	mul.lo.s32 	%r7, %r2, %r3;
	shl.b32 	%r8, %r7, 2;
	setp.ge.s32 	%p1, %r1, %r8;
	and.b32  	%r9, %r1, -2147483645;
	setp.eq.s32 	%p2, %r9, 3;
	or.pred  	%p3, %p2, %p1;
	@%p3 bra 	$L__BB0_2;
	cvta.to.global.u64 	%rd2, %rd1;
	cvt.s64.s32 	%rd3, %r1;
	add.s64 	%rd4, %rd2, %rd3;
	ld.global.u8 	%rs1, [%rd4];
	not.b16 	%rs2, %rs1;
	st.global.u8 	[%rd4], %rs2;
$L__BB0_2:
	ret;

}


// ===== COMPILED SASS (sm_100) =====

	.target	sm_100

	.elftype	@"ET_EXEC"


//--------------------- .note.nv.tkinfo           --------------------------
	.section	.note.nv.tkinfo,"",@"SHT_NOTE"
	.sectionflags	@"SHF_NOTE_NV_TKINFO"
	.tkinfo
        /*0018*/ 	.word	0x00000002
        /*0030*/ 	.string	""
        /*0030*/ 	.string	"ptxas"
        /*0030*/ 	.string	"Cuda compilation tools, release 13.0, V13.0.88"
        /*0030*/ 	.string	"Build cuda_13.0.r13.0/compiler.36424714_0"
        /*0030*/ 	.string	"-arch sm_100 -m 64 "



//--------------------- .note.nv.cuinfo           --------------------------
	.section	.note.nv.cuinfo,"",@"SHT_NOTE"
	.sectionflags	@"SHF_NOTE_NV_CUINFO"
        /*0018*/ 	.short	0x0002
        /*001a*/ 	.short	0x0064
        /*001c*/ 	.short	0x0082
	.zero		2


//--------------------- .nv.info                  --------------------------
	.section	.nv.info,"",@"SHT_CUDA_INFO"
	.align	4


	//----- nvinfo : EIATTR_REGCOUNT
	.align		4
        /*0000*/ 	.byte	0x04, 0x2f
        /*0002*/ 	.short	(.L_1 - .L_0)
	.align		4
.L_0:
        /*0004*/ 	.word	index@(_Z13invert_kernelPhii)
        /*0008*/ 	.word	0x00000008


	//----- nvinfo : EIATTR_FRAME_SIZE
	.align		4
.L_1:
        /*000c*/ 	.byte	0x04, 0x11
        /*000e*/ 	.short	(.L_3 - .L_2)
	.align		4
.L_2:
        /*0010*/ 	.word	index@(_Z13invert_kernelPhii)
        /*0014*/ 	.word	0x00000000


	//----- nvinfo : EIATTR_MIN_STACK_SIZE
	.align		4
.L_3:
        /*0018*/ 	.byte	0x04, 0x12
        /*001a*/ 	.short	(.L_5 - .L_4)
	.align		4
.L_4:
        /*001c*/ 	.word	index@(_Z13invert_kernelPhii)
        /*0020*/ 	.word	0x00000000
.L_5:


//--------------------- .nv.compat                --------------------------
	.section	.nv.compat,"",@"SHT_CUDA_COMPAT_INFO"
	.align	4
        /*0000*/ 	.byte	0x02, 0x09, 0x00, 0x00, 0x02, 0x02, 0x01, 0x00, 0x02, 0x05, 0x05, 0x00, 0x03, 0x07, 0x01, 0x01
        /*0010*/ 	.byte	0x02, 0x03, 0x00, 0x00, 0x02, 0x06, 0x01, 0x00, 0x04, 0x0b, 0x08, 0x00, 0x09, 0x00, 0x00, 0x00
        /*0020*/ 	.byte	0x00, 0x00, 0x00, 0x00


//--------------------- .nv.info._Z13invert_kernelPhii --------------------------
	.section	.nv.info._Z13invert_kernelPhii,"",@"SHT_CUDA_INFO"
	.sectionflags	@""
	.align	4


	//----- nvinfo : EIATTR_CUDA_API_VERSION
	.align		4
        /*0000*/ 	.byte	0x04, 0x37
        /*0002*/ 	.short	(.L_7 - .L_6)
.L_6:
        /*0004*/ 	.word	0x00000082


	//----- nvinfo : EIATTR_KPARAM_INFO
	.align		4
.L_7:
        /*0008*/ 	.byte	0x04, 0x17
        /*000a*/ 	.short	(.L_9 - .L_8)
.L_8:
        /*000c*/ 	.word	0x00000000
        /*0010*/ 	.short	0x0002
        /*0012*/ 	.short	0x000c
        /*0014*/ 	.byte	0x00, 0xf0, 0x11, 0x00


	//----- nvinfo : EIATTR_KPARAM_INFO
	.align		4
.L_9:
        /*0018*/ 	.byte	0x04, 0x17
        /*001a*/ 	.short	(.L_11 - .L_10)
.L_10:
        /*001c*/ 	.word	0x00000000
        /*0020*/ 	.short	0x0001
        /*0022*/ 	.short	0x0008
        /*0024*/ 	.byte	0x00, 0xf0, 0x11, 0x00


	//----- nvinfo : EIATTR_KPARAM_INFO
	.align		4
.L_11:
        /*0028*/ 	.byte	0x04, 0x17
        /*002a*/ 	.short	(.L_13 - .L_12)
.L_12:
        /*002c*/ 	.word	0x00000000
        /*0030*/ 	.short	0x0000
        /*0032*/ 	.short	0x0000
        /*0034*/ 	.byte	0x00, 0xf5, 0x21, 0x00


	//----- nvinfo : EIATTR_SPARSE_MMA_MASK
	.align		4
.L_13:
        /*0038*/ 	.byte	0x03, 0x50
        /*003a*/ 	.short	0x0000


	//----- nvinfo : EIATTR_MAXREG_COUNT
	.align		4
        /*003c*/ 	.byte	0x03, 0x1b
        /*003e*/ 	.short	0x00ff


	//----- nvinfo : EIATTR_MERCURY_ISA_VERSION
	.align		4
        /*0040*/ 	.byte	0x03, 0x5f
        /*0042*/ 	.short	0x0101


	//----- nvinfo : EIATTR_VRC_CTA_INIT_COUNT
	.align		4
        /*0044*/ 	.byte	0x02, 0x4a
	.zero		1
	.zero		1


	//----- nvinfo : EIATTR_EXIT_INSTR_OFFSETS
	.align		4
        /*0048*/ 	.byte	0x04, 0x1c
        /*004a*/ 	.short	(.L_15 - .L_14)


	//   ....[0]....
.L_14:
        /*004c*/ 	.word	0x000000b0


	//   ....[1]....
        /*0050*/ 	.word	0x00000130


	//----- nvinfo : EIATTR_CBANK_PARAM_SIZE
	.align		4
.L_15:
        /*0054*/ 	.byte	0x03, 0x19
        /*0056*/ 	.short	0x0010


	//----- nvinfo : EIATTR_PARAM_CBANK
	.align		4
        /*0058*/ 	.byte	0x04, 0x0a
        /*005a*/ 	.short	(.L_17 - .L_16)
	.align		4
.L_16:
        /*005c*/ 	.word	index@(.nv.constant0._Z13invert_kernelPhii)
        /*0060*/ 	.short	0x0380
        /*0062*/ 	.short	0x0010


	//----- nvinfo : EIATTR_SW_WAR
	.align		4
.L_17:
        /*0064*/ 	.byte	0x04, 0x36
        /*0066*/ 	.short	(.L_19 - .L_18)
.L_18:
        /*0068*/ 	.word	0x00000008
.L_19:


//--------------------- .nv.callgraph             --------------------------
	.section	.nv.callgraph,"",@"SHT_CUDA_CALLGRAPH"
	.align	4
	.sectionentsize	8
	.align		4
        /*0000*/ 	.word	0x00000000
	.align		4
        /*0004*/ 	.word	0xffffffff
	.align		4
        /*0008*/ 	.word	0x00000000
	.align		4
        /*000c*/ 	.word	0xfffffffe
	.align		4
        /*0010*/ 	.word	0x00000000
	.align		4
        /*0014*/ 	.word	0xfffffffd
	.align		4
        /*0018*/ 	.word	0x00000000
	.align		4
        /*001c*/ 	.word	0xfffffffc


//--------------------- .text._Z13invert_kernelPhii --------------------------
	.section	.text._Z13invert_kernelPhii,"ax",@progbits
	.align	128
        .global         _Z13invert_kernelPhii
        .type           _Z13invert_kernelPhii,@function
        .size           _Z13invert_kernelPhii,(.L_x_1 - _Z13invert_kernelPhii)
        .other          _Z13invert_kernelPhii,@"STO_CUDA_ENTRY STV_DEFAULT"
_Z13invert_kernelPhii:
.text._Z13invert_kernelPhii:
[----:B------:R-:W-:Y:S01]  /*0000*/  LDC R1, c[0x0][0x37c] ;  /* 0x0000df00ff017b82 */ /* 0x000fe20000000800 */
[----:B------:R-:W0:Y:S07]  /*0010*/  S2R R0, SR_TID.X ;  /* 0x0000000000007919 */ /* 0x000e2e0000002100 */
[----:B------:R-:W0:Y:S01]  /*0020*/  S2UR UR6, SR_CTAID.X ;  /* 0x00000000000679c3 */ /* 0x000e220000002500 */
[----:B------:R-:W1:Y:S07]  /*0030*/  LDCU.64 UR4, c[0x0][0x388] ;  /* 0x00007100ff0477ac */ /* 0x000e6e0008000a00 */
[----:B------:R-:W0:Y:S01]  /*0040*/  LDC R3, c[0x0][0x360] ;  /* 0x0000d800ff037b82 */ /* 0x000e220000000800 */
[----:B-1----:R-:W-:-:S04]  /*0050*/  UIMAD UR4, UR4, UR5, URZ ;  /* 0x00000005040472a4 */ /* 0x002fc8000f8e02ff */
[----:B------:R-:W-:Y:S01]  /*0060*/  USHF.L.U32 UR4, UR4, 0x2, URZ ;  /* 0x0000000204047899 */ /* 0x000fe200080006ff */
[----:B0-----:R-:W-:-:S05]  /*0070*/  IMAD R0, R3, UR6, R0 ;  /* 0x0000000603007c24 */ /* 0x001fca000f8e0200 */
[C---:B------:R-:W-:Y:S02]  /*0080*/  LOP3.LUT R2, R0.reuse, 0x80000003, RZ, 0xc0, !PT ;  /* 0x8000000300027812 */ /* 0x040fe400078ec0ff */
[----:B------:R-:W-:-:S04]  /*0090*/  ISETP.GE.AND P0, PT, R0, UR4, PT ;  /* 0x0000000400007c0c */ /* 0x000fc8000bf06270 */
[----:B------:R-:W-:-:S13]  /*00a0*/  ISETP.EQ.OR P0, PT, R2, 0x3, P0 ;  /* 0x000000030200780c */ /* 0x000fda0000702670 */
[----:B------:R-:W-:Y:S05]  /*00b0*/  @P0 EXIT ;  /* 0x000000000000094d */ /* 0x000fea0003800000 */
[----:B------:R-:W0:Y:S01]  /*00c0*/  LDCU.64 UR6, c[0x0][0x380] ;  /* 0x00007000ff0677ac */ /* 0x000e220008000a00 */
[----:B------:R-:W1:Y:S01]  /*00d0*/  LDCU.64 UR4, c[0x0][0x358] ;  /* 0x00006b00ff0477ac */ /* 0x000e620008000a00 */
[----:B0-----:R-:W-:-:S04]  /*00e0*/  IADD3 R2, P0, PT, R0, UR6, RZ ;  /* 0x0000000600027c10 */ /* 0x001fc8000ff1e0ff */
[----:B------:R-:W-:-:S05]  /*00f0*/  LEA.HI.X.SX32 R3, R0, UR7, 0x1, P0 ;  /* 0x0000000700037c11 */ /* 0x000fca00080f0eff */
[----:B-1----:R-:W2:Y:S02]  /*0100*/  LDG.E.U8 R0, desc[UR4][R2.64] ;  /* 0x0000000402007981 */ /* 0x002ea4000c1e1100 */
[----:B--2---:R-:W-:-:S05]  /*0110*/  LOP3.LUT R5, RZ, R0, RZ, 0x33, !PT ;  /* 0x00000000ff057212 */ /* 0x004fca00078e33ff */
[----:B------:R-:W-:Y:S01]  /*0120*/  STG.E.U8 desc[UR4][R2.64], R5 ;  /* 0x0000000502007986 */ /* 0x000fe2000c101104 */
[----:B------:R-:W-:Y:S05]  /*0130*/  EXIT ;  /* 0x000000000000794d */ /* 0x000fea0003800000 */
.L_x_0:
[----:B------:R-:W-:-:S00]  /*0140*/  BRA `(.L_x_0) ;  /* 0xfffffffc00fc7947 */ /* 0x000fc0000383ffff */
[----:B------:R-:W-:-:S00]  /*0150*/  NOP ;  /* 0x0000000000007918 */ /* 0x000fc00000000000 */
        /* <DEDUP_REMOVED lines=10> */
.L_x_1:


//--------------------- .nv.shared.reserved.0     --------------------------
	.section	.nv.shared.reserved.0,"aw",@nobits
	.weak		__nv_reservedSMEM_offset_0_alias
	.size		__nv_reservedSMEM_offset_0_alias, 0, 64
	.other		__nv_reservedSMEM_offset_0_alias,@"STO_CUDA_RESERVED_SHARED STV_DEFAULT"
__nv_reservedSMEM_offset_0_alias:
	.zero		0
	.zero		64


//--------------------- .nv.constant0._Z13invert_kernelPhii --------------------------
	.section	.nv.constant0._Z13invert_kernelPhii,"a",@progbits
	.sectionflags	@""
	.align	4
.nv.constant0._Z13invert_kernelPhii:
	.zero		912


//--------------------- SYMBOLS --------------------------

	.type		.nv.reservedSmem.offset0,@object
	.size		.nv.reservedSmem.offset0,0x4
